//
// Generated by NVIDIA NVVM Compiler
//
// Compiler Build ID: CL-36424714
// Cuda compilation tools, release 13.0, V13.0.88
// Based on NVVM 20.0.0
//

.version 9.0
.target sm_100
.address_size 64

	// .globl	_Z13sumArrayOnGPUPfS_S_i

.visible .entry _Z13sumArrayOnGPUPfS_S_i(
	.param .u64 .ptr .align 1 _Z13sumArrayOnGPUPfS_S_i_param_0,
	.param .u64 .ptr .align 1 _Z13sumArrayOnGPUPfS_S_i_param_1,
	.param .u64 .ptr .align 1 _Z13sumArrayOnGPUPfS_S_i_param_2,
	.param .u32 _Z13sumArrayOnGPUPfS_S_i_param_3
)
{
	.reg .pred 	%p<11>;
	.reg .b32 	%r<55>;
	.reg .b32 	%f<16>;
	.reg .b64 	%rd<27>;

	ld.param.u64 	%rd4, [_Z13sumArrayOnGPUPfS_S_i_param_0];
	ld.param.u64 	%rd5, [_Z13sumArrayOnGPUPfS_S_i_param_1];
	ld.param.u64 	%rd6, [_Z13sumArrayOnGPUPfS_S_i_param_2];
	ld.param.u32 	%r35, [_Z13sumArrayOnGPUPfS_S_i_param_3];
	cvta.to.global.u64 	%rd1, %rd6;
	cvta.to.global.u64 	%rd2, %rd5;
	cvta.to.global.u64 	%rd3, %rd4;
	mov.u32 	%r36, %tid.x;
	mov.u32 	%r37, %ctaid.x;
	mov.u32 	%r38, %ntid.x;
	mad.lo.s32 	%r51, %r37, %r38, %r36;
	mov.u32 	%r39, %nctaid.x;
	mul.lo.s32 	%r2, %r38, %r39;
	add.s32 	%r40, %r2, %r35;
	add.s32 	%r41, %r40, -1;
	div.s32 	%r3, %r41, %r2;
	setp.lt.s32 	%p1, %r3, 1;
	@%p1 bra 	$L__BB0_17;
	and.b32  	%r4, %r3, 3;
	setp.lt.u32 	%p2, %r3, 4;
	mov.b32 	%r50, 0;
	@%p2 bra 	$L__BB0_12;
	and.b32  	%r50, %r3, 2147483644;
	neg.s32 	%r48, %r50;
	shl.b32 	%r7, %r2, 2;
	shl.b32 	%r46, %r2, 1;
	mul.lo.s32 	%r45, %r2, 3;
	mov.b32 	%r44, 0;
	mov.u32 	%r47, %r2;
$L__BB0_3:
	add.s32 	%r16, %r44, %r51;
	setp.ge.s32 	%p3, %r16, %r35;
	@%p3 bra 	$L__BB0_5;
	mul.wide.s32 	%rd7, %r16, 4;
	add.s64 	%rd8, %rd3, %rd7;
	ld.global.f32 	%f1, [%rd8];
	add.s64 	%rd9, %rd2, %rd7;
	ld.global.f32 	%f2, [%rd9];
	add.f32 	%f3, %f1, %f2;
	add.s64 	%rd10, %rd1, %rd7;
	st.global.f32 	[%rd10], %f3;
$L__BB0_5:
	add.s32 	%r17, %r47, %r16;
	setp.ge.s32 	%p4, %r17, %r35;
	@%p4 bra 	$L__BB0_7;
	mul.wide.s32 	%rd11, %r17, 4;
	add.s64 	%rd12, %rd3, %rd11;
	ld.global.f32 	%f4, [%rd12];
	add.s64 	%rd13, %rd2, %rd11;
	ld.global.f32 	%f5, [%rd13];
	add.f32 	%f6, %f4, %f5;
	add.s64 	%rd14, %rd1, %rd11;
	st.global.f32 	[%rd14], %f6;
$L__BB0_7:
	add.s32 	%r18, %r46, %r17;
	setp.ge.s32 	%p5, %r18, %r35;
	@%p5 bra 	$L__BB0_9;
	mul.wide.s32 	%rd15, %r18, 4;
	add.s64 	%rd16, %rd3, %rd15;
	ld.global.f32 	%f7, [%rd16];
	add.s64 	%rd17, %rd2, %rd15;
	ld.global.f32 	%f8, [%rd17];
	add.f32 	%f9, %f7, %f8;
	add.s64 	%rd18, %rd1, %rd15;
	st.global.f32 	[%rd18], %f9;
$L__BB0_9:
	add.s32 	%r51, %r45, %r18;
	setp.ge.s32 	%p6, %r51, %r35;
	@%p6 bra 	$L__BB0_11;
	mul.wide.s32 	%rd19, %r51, 4;
	add.s64 	%rd20, %rd3, %rd19;
	ld.global.f32 	%f10, [%rd20];
	add.s64 	%rd21, %rd2, %rd19;
	ld.global.f32 	%f11, [%rd21];
	add.f32 	%f12, %f10, %f11;
	add.s64 	%rd22, %rd1, %rd19;
	st.global.f32 	[%rd22], %f12;
$L__BB0_11:
	add.s32 	%r48, %r48, 4;
	add.s32 	%r47, %r47, %r7;
	add.s32 	%r46, %r46, %r7;
	add.s32 	%r45, %r45, %r7;
	add.s32 	%r44, %r44, %r7;
	setp.ne.s32 	%p7, %r48, 0;
	@%p7 bra 	$L__BB0_3;
$L__BB0_12:
	setp.eq.s32 	%p8, %r4, 0;
	@%p8 bra 	$L__BB0_17;
	mul.lo.s32 	%r53, %r2, %r50;
	neg.s32 	%r52, %r4;
$L__BB0_14:
	.pragma "nounroll";
	add.s32 	%r51, %r53, %r51;
	setp.ge.s32 	%p9, %r51, %r35;
	@%p9 bra 	$L__BB0_16;
	mul.wide.s32 	%rd23, %r51, 4;
	add.s64 	%rd24, %rd3, %rd23;
	ld.global.f32 	%f13, [%rd24];
	add.s64 	%rd25, %rd2, %rd23;
	ld.global.f32 	%f14, [%rd25];
	add.f32 	%f15, %f13, %f14;
	add.s64 	%rd26, %rd1, %rd23;
	st.global.f32 	[%rd26], %f15;
$L__BB0_16:
	add.s32 	%r53, %r53, %r2;
	add.s32 	%r52, %r52, 1;
	setp.ne.s32 	%p10, %r52, 0;
	@%p10 bra 	$L__BB0_14;
$L__BB0_17:
	ret;

}


// ===== COMPILED SASS (sm_100) =====

	.target	sm_100

	.elftype	@"ET_EXEC"


//--------------------- .note.nv.tkinfo           --------------------------
	.section	.note.nv.tkinfo,"",@"SHT_NOTE"
	.sectionflags	@"SHF_NOTE_NV_TKINFO"
	.tkinfo
        /*0018*/ 	.word	0x00000002
        /*0030*/ 	.string	""
        /*0030*/ 	.string	"ptxas"
        /*0030*/ 	.string	"Cuda compilation tools, release 13.0, V13.0.88"
        /*0030*/ 	.string	"Build cuda_13.0.r13.0/compiler.36424714_0"
        /*0030*/ 	.string	"-arch sm_100 -m 64 "



//--------------------- .note.nv.cuinfo           --------------------------
	.section	.note.nv.cuinfo,"",@"SHT_NOTE"
	.sectionflags	@"SHF_NOTE_NV_CUINFO"
        /*0018*/ 	.short	0x0002
        /*001a*/ 	.short	0x0064
        /*001c*/ 	.short	0x0082
	.zero		2


//--------------------- .nv.info                  --------------------------
	.section	.nv.info,"",@"SHT_CUDA_INFO"
	.align	4


	//----- nvinfo : EIATTR_REGCOUNT
	.align		4
        /*0000*/ 	.byte	0x04, 0x2f
        /*0002*/ 	.short	(.L_1 - .L_0)
	.align		4
.L_0:
        /*0004*/ 	.word	index@(_Z13sumArrayOnGPUPfS_S_i)
        /*0008*/ 	.word	0x00000020


	//----- nvinfo : EIATTR_FRAME_SIZE
	.align		4
.L_1:
        /*000c*/ 	.byte	0x04, 0x11
        /*000e*/ 	.short	(.L_3 - .L_2)
	.align		4
.L_2:
        /*0010*/ 	.word	index@(_Z13sumArrayOnGPUPfS_S_i)
        /*0014*/ 	.word	0x00000000


	//----- nvinfo : EIATTR_MIN_STACK_SIZE
	.align		4
.L_3:
        /*0018*/ 	.byte	0x04, 0x12
        /*001a*/ 	.short	(.L_5 - .L_4)
	.align		4
.L_4:
        /*001c*/ 	.word	index@(_Z13sumArrayOnGPUPfS_S_i)
        /*0020*/ 	.word	0x00000000
.L_5:


//--------------------- .nv.compat                --------------------------
	.section	.nv.compat,"",@"SHT_CUDA_COMPAT_INFO"
	.align	4
        /*0000*/ 	.byte	0x02, 0x09, 0x00, 0x00, 0x02, 0x02, 0x01, 0x00, 0x02, 0x05, 0x05, 0x00, 0x03, 0x07, 0x01, 0x01
        /*0010*/ 	.byte	0x02, 0x03, 0x00, 0x00, 0x02, 0x06, 0x01, 0x00, 0x04, 0x0b, 0x08, 0x00, 0x09, 0x00, 0x00, 0x00
        /*0020*/ 	.byte	0x00, 0x00, 0x00, 0x00


//--------------------- .nv.info._Z13sumArrayOnGPUPfS_S_i --------------------------
	.section	.nv.info._Z13sumArrayOnGPUPfS_S_i,"",@"SHT_CUDA_INFO"
	.sectionflags	@""
	.align	4


	//----- nvinfo : EIATTR_CUDA_API_VERSION
	.align		4
        /*0000*/ 	.byte	0x04, 0x37
        /*0002*/ 	.short	(.L_7 - .L_6)
.L_6:
        /*0004*/ 	.word	0x00000082


	//----- nvinfo : EIATTR_KPARAM_INFO
	.align		4
.L_7:
        /*0008*/ 	.byte	0x04, 0x17
        /*000a*/ 	.short	(.L_9 - .L_8)
.L_8:
        /*000c*/ 	.word	0x00000000
        /*0010*/ 	.short	0x0003
        /*0012*/ 	.short	0x0018
        /*0014*/ 	.byte	0x00, 0xf0, 0x11, 0x00


	//----- nvinfo : EIATTR_KPARAM_INFO
	.align		4
.L_9:
        /*0018*/ 	.byte	0x04, 0x17
        /*001a*/ 	.short	(.L_11 - .L_10)
.L_10:
        /*001c*/ 	.word	0x00000000
        /*0020*/ 	.short	0x0002
        /*0022*/ 	.short	0x0010
        /*0024*/ 	.byte	0x00, 0xf5, 0x21, 0x00


	//----- nvinfo : EIATTR_KPARAM_INFO
	.align		4
.L_11:
        /*0028*/ 	.byte	0x04, 0x17
        /*002a*/ 	.short	(.L_13 - .L_12)
.L_12:
        /*002c*/ 	.word	0x00000000
        /*0030*/ 	.short	0x0001
        /*0032*/ 	.short	0x0008
        /*0034*/ 	.byte	0x00, 0xf5, 0x21, 0x00


	//----- nvinfo : EIATTR_KPARAM_INFO
	.align		4
.L_13:
        /*0038*/ 	.byte	0x04, 0x17
        /*003a*/ 	.short	(.L_15 - .L_14)
.L_14:
        /*003c*/ 	.word	0x00000000
        /*0040*/ 	.short	0x0000
        /*0042*/ 	.short	0x0000
        /*0044*/ 	.byte	0x00, 0xf5, 0x21, 0x00


	//----- nvinfo : EIATTR_SPARSE_MMA_MASK
	.align		4
.L_15:
        /*0048*/ 	.byte	0x03, 0x50
        /*004a*/ 	.short	0x0000


	//----- nvinfo : EIATTR_MAXREG_COUNT
	.align		4
        /*004c*/ 	.byte	0x03, 0x1b
        /*004e*/ 	.short	0x00ff


	//----- nvinfo : EIATTR_MERCURY_ISA_VERSION
	.align		4
        /*0050*/ 	.byte	0x03, 0x5f
        /*0052*/ 	.short	0x0101


	//----- nvinfo : EIATTR_VRC_CTA_INIT_COUNT
	.align		4
        /*0054*/ 	.byte	0x02, 0x4a
	.zero		1
	.zero		1


	//----- nvinfo : EIATTR_EXIT_INSTR_OFFSETS
	.align		4
        /*0058*/ 	.byte	0x04, 0x1c
        /*005a*/ 	.short	(.L_17 - .L_16)


	//   ....[0]....
.L_16:
        /*005c*/ 	.word	0x00000230


	//   ....[1]....
        /*0060*/ 	.word	0x00000690


	//   ....[2]....
        /*0064*/ 	.word	0x000007d0


	//----- nvinfo : EIATTR_CBANK_PARAM_SIZE
	.align		4
.L_17:
        /*0068*/ 	.byte	0x03, 0x19
        /*006a*/ 	.short	0x001c


	//----- nvinfo : EIATTR_PARAM_CBANK
	.align		4
        /*006c*/ 	.byte	0x04, 0x0a
        /*006e*/ 	.short	(.L_19 - .L_18)
	.align		4
.L_18:
        /*0070*/ 	.word	index@(.nv.constant0._Z13sumArrayOnGPUPfS_S_i)
        /*0074*/ 	.short	0x0380
        /*0076*/ 	.short	0x001c


	//----- nvinfo : EIATTR_SW_WAR
	.align		4
.L_19:
        /*0078*/ 	.byte	0x04, 0x36
        /*007a*/ 	.short	(.L_21 - .L_20)
.L_20:
        /*007c*/ 	.word	0x00000008
.L_21:


//--------------------- .nv.callgraph             --------------------------
	.section	.nv.callgraph,"",@"SHT_CUDA_CALLGRAPH"
	.align	4
	.sectionentsize	8
	.align		4
        /*0000*/ 	.word	0x00000000
	.align		4
        /*0004*/ 	.word	0xffffffff
	.align		4
        /*0008*/ 	.word	0x00000000
	.align		4
        /*000c*/ 	.word	0xfffffffe
	.align		4
        /*0010*/ 	.word	0x00000000
	.align		4
        /*0014*/ 	.word	0xfffffffd
	.align		4
        /*0018*/ 	.word	0x00000000
	.align		4
        /*001c*/ 	.word	0xfffffffc


//--------------------- .text._Z13sumArrayOnGPUPfS_S_i --------------------------
	.section	.text._Z13sumArrayOnGPUPfS_S_i,"ax",@progbits
	.align	128
        .global         _Z13sumArrayOnGPUPfS_S_i
        .type           _Z13sumArrayOnGPUPfS_S_i,@function
        .size           _Z13sumArrayOnGPUPfS_S_i,(.L_x_4 - _Z13sumArrayOnGPUPfS_S_i)
        .other          _Z13sumArrayOnGPUPfS_S_i,@"STO_CUDA_ENTRY STV_DEFAULT"
_Z13sumArrayOnGPUPfS_S_i:
.text._Z13sumArrayOnGPUPfS_S_i:
[----:B------:R-:W-:Y:S08]  /*0000*/  LDC R1, c[0x0][0x37c] ;  /* 0x0000df00ff017b82 */ /* 0x000ff00000000800 */
[----:B------:R-:W0:Y:S01]  /*0010*/  LDC R7, c[0x0][0x360] ;  /* 0x0000d800ff077b82 */ /* 0x000e220000000800 */
[----:B------:R-:W0:Y:S07]  /*0020*/  LDCU UR4, c[0x0][0x370] ;  /* 0x00006e00ff0477ac */ /* 0x000e2e0008000800 */
[----:B------:R-:W1:Y:S01]  /*0030*/  LDC R5, c[0x0][0x398] ;  /* 0x0000e600ff057b82 */ /* 0x000e620000000800 */
[----:B0-----:R-:W-:-:S07]  /*0040*/  IMAD R0, R7, UR4, RZ ;  /* 0x0000000407007c24 */ /* 0x001fce000f8e02ff */
[----:B------:R-:W0:Y:S01]  /*0050*/  S2UR UR4, SR_CTAID.X ;  /* 0x00000000000479c3 */ /* 0x000e220000002500 */
[-C--:B------:R-:W-:Y:S02]  /*0060*/  IABS R9, R0.reuse ;  /* 0x0000000000097213 */ /* 0x080fe40000000000 */
[----:B------:R-:W-:Y:S02]  /*0070*/  IABS R8, R0 ;  /* 0x0000000000087213 */ /* 0x000fe40000000000 */
[----:B------:R-:W2:Y:S01]  /*0080*/  I2F.RP R4, R9 ;  /* 0x0000000900047306 */ /* 0x000ea20000209400 */
[----:B-1----:R-:W-:Y:S02]  /*0090*/  IADD3 R5, PT, PT, R0, -0x1, R5 ;  /* 0xffffffff00057810 */ /* 0x002fe40007ffe005 */
[----:B------:R-:W-:-:S05]  /*00a0*/  IADD3 R8, PT, PT, RZ, -R8, RZ ;  /* 0x80000008ff087210 */ /* 0x000fca0007ffe0ff */
[----:B--2---:R-:W1:Y:S02]  /*00b0*/  MUFU.RCP R4, R4 ;  /* 0x0000000400047308 */ /* 0x004e640000001000 */
[----:B-1----:R-:W-:Y:S02]  /*00c0*/  IADD3 R2, PT, PT, R4, 0xffffffe, RZ ;  /* 0x0ffffffe04027810 */ /* 0x002fe40007ffe0ff */
[----:B------:R-:W-:-:S04]  /*00d0*/  IABS R4, R5 ;  /* 0x0000000500047213 */ /* 0x000fc80000000000 */
[----:B------:R1:W2:Y:S01]  /*00e0*/  F2I.FTZ.U32.TRUNC.NTZ R3, R2 ;  /* 0x0000000200037305 */ /* 0x0002a2000021f000 */
[----:B------:R-:W-:-:S04]  /*00f0*/  LOP3.LUT R5, R5, R0, RZ, 0x3c, !PT ;  /* 0x0000000005057212 */ /* 0x000fc800078e3cff */
[----:B------:R-:W-:Y:S01]  /*0100*/  ISETP.GE.AND P1, PT, R5, RZ, PT ;  /* 0x000000ff0500720c */ /* 0x000fe20003f26270 */
[----:B-1----:R-:W-:Y:S02]  /*0110*/  IMAD.MOV.U32 R2, RZ, RZ, RZ ;  /* 0x000000ffff027224 */ /* 0x002fe400078e00ff */
[----:B--2---:R-:W-:-:S04]  /*0120*/  IMAD.MOV R6, RZ, RZ, -R3 ;  /* 0x000000ffff067224 */ /* 0x004fc800078e0a03 */
[----:B------:R-:W-:Y:S02]  /*0130*/  IMAD R11, R6, R9, RZ ;  /* 0x00000009060b7224 */ /* 0x000fe400078e02ff */
[----:B------:R-:W1:Y:S02]  /*0140*/  S2R R6, SR_TID.X ;  /* 0x0000000000067919 */ /* 0x000e640000002100 */
[----:B------:R-:W-:Y:S01]  /*0150*/  IMAD.HI.U32 R3, R3, R11, R2 ;  /* 0x0000000b03037227 */ /* 0x000fe200078e0002 */
[----:B------:R-:W-:-:S05]  /*0160*/  MOV R2, R8 ;  /* 0x0000000800027202 */ /* 0x000fca0000000f00 */
[----:B------:R-:W-:-:S04]  /*0170*/  IMAD.HI.U32 R3, R3, R4, RZ ;  /* 0x0000000403037227 */ /* 0x000fc800078e00ff */
[----:B------:R-:W-:-:S05]  /*0180*/  IMAD R2, R3, R2, R4 ;  /* 0x0000000203027224 */ /* 0x000fca00078e0204 */
[----:B------:R-:W-:-:S13]  /*0190*/  ISETP.GT.U32.AND P2, PT, R9, R2, PT ;  /* 0x000000020900720c */ /* 0x000fda0003f44070 */
[----:B------:R-:W-:Y:S01]  /*01a0*/  @!P2 IMAD.IADD R2, R2, 0x1, -R9 ;  /* 0x000000010202a824 */ /* 0x000fe200078e0a09 */
[----:B------:R-:W-:Y:S02]  /*01b0*/  @!P2 IADD3 R3, PT, PT, R3, 0x1, RZ ;  /* 0x000000010303a810 */ /* 0x000fe40007ffe0ff */
[----:B------:R-:W-:Y:S02]  /*01c0*/  ISETP.NE.AND P2, PT, R0, RZ, PT ;  /* 0x000000ff0000720c */ /* 0x000fe40003f45270 */
[----:B------:R-:W-:-:S13]  /*01d0*/  ISETP.GE.U32.AND P0, PT, R2, R9, PT ;  /* 0x000000090200720c */ /* 0x000fda0003f06070 */
[----:B------:R-:W-:-:S05]  /*01e0*/  @P0 VIADD R3, R3, 0x1 ;  /* 0x0000000103030836 */ /* 0x000fca0000000000 */
[----:B------:R-:W-:-:S05]  /*01f0*/  MOV R4, R3 ;  /* 0x0000000300047202 */ /* 0x000fca0000000f00 */
[----:B------:R-:W-:Y:S01]  /*0200*/  @!P1 IMAD.MOV R4, RZ, RZ, -R4 ;  /* 0x000000ffff049224 */ /* 0x000fe200078e0a04 */
[----:B------:R-:W-:-:S04]  /*0210*/  @!P2 LOP3.LUT R4, RZ, R0, RZ, 0x33, !PT ;  /* 0x00000000ff04a212 */ /* 0x000fc800078e33ff */
[----:B------:R-:W-:-:S13]  /*0220*/  ISETP.GE.AND P0, PT, R4, 0x1, PT ;  /* 0x000000010400780c */ /* 0x000fda0003f06270 */
[----:B01----:R-:W-:Y:S05]  /*0230*/  @!P0 EXIT ;  /* 0x000000000000894d */ /* 0x003fea0003800000 */
[C---:B------:R-:W-:Y:S01]  /*0240*/  ISETP.GE.U32.AND P1, PT, R4.reuse, 0x4, PT ;  /* 0x000000040400780c */ /* 0x040fe20003f26070 */
[----:B------:R-:W-:Y:S01]  /*0250*/  IMAD R6, R7, UR4, R6 ;  /* 0x0000000407067c24 */ /* 0x000fe2000f8e0206 */
[----:B------:R-:W-:Y:S01]  /*0260*/  LOP3.LUT R2, R4, 0x3, RZ, 0xc0, !PT ;  /* 0x0000000304027812 */ /* 0x000fe200078ec0ff */
[----:B------:R-:W0:Y:S01]  /*0270*/  LDCU.64 UR4, c[0x0][0x358] ;  /* 0x00006b00ff0477ac */ /* 0x000e220008000a00 */
[----:B------:R-:W-:Y:S02]  /*0280*/  HFMA2 R3, -RZ, RZ, 0, 0 ;  /* 0x00000000ff037431 */ /* 0x000fe400000001ff */
[----:B------:R-:W-:-:S07]  /*0290*/  ISETP.NE.AND P0, PT, R2, RZ, PT ;  /* 0x000000ff0200720c */ /* 0x000fce0003f05270 */
[----:B------:R-:W-:Y:S06]  /*02a0*/  @!P1 BRA `(.L_x_0) ;  /* 0x0000000000f89947 */ /* 0x000fec0003800000 */
[----:B------:R-:W-:Y:S01]  /*02b0*/  LOP3.LUT R3, R4, 0x7ffffffc, RZ, 0xc0, !PT ;  /* 0x7ffffffc04037812 */ /* 0x000fe200078ec0ff */
[C---:B------:R-:W-:Y:S01]  /*02c0*/  IMAD.SHL.U32 R11, R0.reuse, 0x2, RZ ;  /* 0x00000002000b7824 */ /* 0x040fe200078e00ff */
[----:B------:R-:W-:Y:S01]  /*02d0*/  MOV R7, RZ ;  /* 0x000000ff00077202 */ /* 0x000fe20000000f00 */
[----:B------:R-:W-:Y:S01]  /*02e0*/  IMAD R5, R0, 0x3, RZ ;  /* 0x0000000300057824 */ /* 0x000fe200078e02ff */
[----:B------:R-:W-:Y:S01]  /*02f0*/  IADD3 R4, PT, PT, -R3, RZ, RZ ;  /* 0x000000ff03047210 */ /* 0x000fe20007ffe1ff */
[----:B------:R-:W-:Y:S01]  /*0300*/  IMAD.MOV.U32 R9, RZ, RZ, R0 ;  /* 0x000000ffff097224 */ /* 0x000fe200078e0000 */
[----:B------:R-:W1:Y:S06]  /*0310*/  LDCU UR6, c[0x0][0x398] ;  /* 0x00007300ff0677ac */ /* 0x000e6c0008000800 */
.L_x_1:
[----:B------:R-:W2:Y:S01]  /*0320*/  LDC.64 R20, c[0x0][0x380] ;  /* 0x0000e000ff147b82 */ /* 0x000ea20000000a00 */
[----:B------:R-:W-:-:S04]  /*0330*/  IADD3 R25, PT, PT, R7, R6, RZ ;  /* 0x0000000607197210 */ /* 0x000fc80007ffe0ff */
[----:B-1----:R-:W-:-:S03]  /*0340*/  ISETP.GE.AND P2, PT, R25, UR6, PT ;  /* 0x0000000619007c0c */ /* 0x002fc6000bf46270 */
[----:B------:R-:W1:Y:S01]  /*0350*/  LDC.64 R22, c[0x0][0x388] ;  /* 0x0000e200ff167b82 */ /* 0x000e620000000a00 */
[----:B------:R-:W-:-:S07]  /*0360*/  IMAD.IADD R17, R25, 0x1, R9 ;  /* 0x0000000119117824 */ /* 0x000fce00078e0209 */
[----:B------:R-:W3:Y:S02]  /*0370*/  LDC.64 R14, c[0x0][0x380] ;  /* 0x0000e000ff0e7b82 */ /* 0x000ee40000000a00 */
[----:B--2---:R-:W-:-:S06]  /*0380*/  @!P2 IMAD.WIDE R20, R25, 0x4, R20 ;  /* 0x000000041914a825 */ /* 0x004fcc00078e0214 */
[----:B------:R-:W2:Y:S01]  /*0390*/  @!P2 LDC.64 R18, c[0x0][0x390] ;  /* 0x0000e400ff12ab82 */ /* 0x000ea20000000a00 */
[----:B0-----:R-:W4:Y:S01]  /*03a0*/  @!P2 LDG.E R20, desc[UR4][R20.64] ;  /* 0x000000041414a981 */ /* 0x001f22000c1e1900 */
[----:B-1----:R-:W-:-:S06]  /*03b0*/  @!P2 IMAD.WIDE R22, R25, 0x4, R22 ;  /* 0x000000041916a825 */ /* 0x002fcc00078e0216 */
[----:B------:R-:W0:Y:S01]  /*03c0*/  LDC.64 R12, c[0x0][0x388] ;  /* 0x0000e200ff0c7b82 */ /* 0x000e220000000a00 */
[----:B------:R-:W4:Y:S01]  /*03d0*/  @!P2 LDG.E R23, desc[UR4][R22.64] ;  /* 0x000000041617a981 */ /* 0x000f22000c1e1900 */
[----:B------:R-:W-:Y:S01]  /*03e0*/  ISETP.GE.AND P1, PT, R17, UR6, PT ;  /* 0x0000000611007c0c */ /* 0x000fe2000bf26270 */
[----:B--2---:R-:W-:-:S12]  /*03f0*/  @!P2 IMAD.WIDE R18, R25, 0x4, R18 ;  /* 0x000000041912a825 */ /* 0x004fd800078e0212 */
[C---:B---3--:R-:W-:Y:S02]  /*0400*/  @!P1 IMAD.WIDE R24, R17.reuse, 0x4, R14 ;  /* 0x0000000411189825 */ /* 0x048fe400078e020e */
[----:B------:R-:W1:Y:S02]  /*0410*/  LDC.64 R14, c[0x0][0x380] ;  /* 0x0000e000ff0e7b82 */ /* 0x000e640000000a00 */
[----:B0-----:R-:W-:-:S06]  /*0420*/  @!P1 IMAD.WIDE R26, R17, 0x4, R12 ;  /* 0x00000004111a9825 */ /* 0x001fcc00078e020c */
[----:B------:R-:W0:Y:S01]  /*0430*/  LDC.64 R12, c[0x0][0x388] ;  /* 0x0000e200ff0c7b82 */ /* 0x000e220000000a00 */
[----:B----4-:R-:W-:-:S07]  /*0440*/  @!P2 FADD R6, R20, R23 ;  /* 0x000000171406a221 */ /* 0x010fce0000000000 */
[----:B------:R-:W2:Y:S01]  /*0450*/  @!P1 LDC.64 R22, c[0x0][0x390] ;  /* 0x0000e400ff169b82 */ /* 0x000ea20000000a00 */
[----:B------:R0:W-:Y:S04]  /*0460*/  @!P2 STG.E desc[UR4][R18.64], R6 ;  /* 0x000000061200a986 */ /* 0x0001e8000c101904 */
[----:B------:R-:W3:Y:S04]  /*0470*/  @!P1 LDG.E R24, desc[UR4][R24.64] ;  /* 0x0000000418189981 */ /* 0x000ee8000c1e1900 */
[----:B------:R-:W3:Y:S01]  /*0480*/  @!P1 LDG.E R27, desc[UR4][R26.64] ;  /* 0x000000041a1b9981 */ /* 0x000ee2000c1e1900 */
[----:B------:R-:W-:-:S04]  /*0490*/  IADD3 R21, PT, PT, R17, R11, RZ ;  /* 0x0000000b11157210 */ /* 0x000fc80007ffe0ff */
[----:B------:R-:W-:Y:S01]  /*04a0*/  ISETP.GE.AND P2, PT, R21, UR6, PT ;  /* 0x0000000615007c0c */ /* 0x000fe2000bf46270 */
[----:B--2---:R-:W-:-:S12]  /*04b0*/  @!P1 IMAD.WIDE R22, R17, 0x4, R22 ;  /* 0x0000000411169825 */ /* 0x004fd800078e0216 */
[C---:B-1----:R-:W-:Y:S01]  /*04c0*/  @!P2 IMAD.WIDE R28, R21.reuse, 0x4, R14 ;  /* 0x00000004151ca825 */ /* 0x042fe200078e020e */
[----:B------:R-:W1:Y:S03]  /*04d0*/  @!P2 LDC.64 R16, c[0x0][0x390] ;  /* 0x0000e400ff10ab82 */ /* 0x000e660000000a00 */
[----:B0-----:R-:W-:-:S05]  /*04e0*/  @!P2 IMAD.WIDE R18, R21, 0x4, R12 ;  /* 0x000000041512a825 */ /* 0x001fca00078e020c */
[----:B------:R-:W0:Y:S01]  /*04f0*/  LDC.64 R14, c[0x0][0x380] ;  /* 0x0000e000ff0e7b82 */ /* 0x000e220000000a00 */
[----:B---3--:R-:W-:-:S07]  /*0500*/  @!P1 FADD R8, R24, R27 ;  /* 0x0000001b18089221 */ /* 0x008fce0000000000 */
[----:B------:R-:W2:Y:S01]  /*0510*/  LDC.64 R12, c[0x0][0x388] ;  /* 0x0000e200ff0c7b82 */ /* 0x000ea20000000a00 */
[----:B------:R3:W-:Y:S04]  /*0520*/  @!P1 STG.E desc[UR4][R22.64], R8 ;  /* 0x0000000816009986 */ /* 0x0007e8000c101904 */
[----:B------:R-:W4:Y:S04]  /*0530*/  @!P2 LDG.E R28, desc[UR4][R28.64] ;  /* 0x000000041c1ca981 */ /* 0x000f28000c1e1900 */
[----:B------:R-:W4:Y:S01]  /*0540*/  @!P2 LDG.E R19, desc[UR4][R18.64] ;  /* 0x000000041213a981 */ /* 0x000f22000c1e1900 */
[----:B------:R-:W-:-:S04]  /*0550*/  IADD3 R6, PT, PT, R21, R5, RZ ;  /* 0x0000000515067210 */ /* 0x000fc80007ffe0ff */
[----:B------:R-:W-:Y:S01]  /*0560*/  ISETP.GE.AND P1, PT, R6, UR6, PT ;  /* 0x0000000606007c0c */ /* 0x000fe2000bf26270 */
[----:B-1----:R-:W-:-:S12]  /*0570*/  @!P2 IMAD.WIDE R16, R21, 0x4, R16 ;  /* 0x000000041510a825 */ /* 0x002fd800078e0210 */
[----:B0-----:R-:W-:-:S04]  /*0580*/  @!P1 IMAD.WIDE R14, R6, 0x4, R14 ;  /* 0x00000004060e9825 */ /* 0x001fc800078e020e */
[----:B--2---:R-:W-:-:S04]  /*0590*/  @!P1 IMAD.WIDE R12, R6, 0x4, R12 ;  /* 0x00000004060c9825 */ /* 0x004fc800078e020c */
[----:B----4-:R-:W-:Y:S02]  /*05a0*/  @!P2 FADD R25, R28, R19 ;  /* 0x000000131c19a221 */ /* 0x010fe40000000000 */
[----:B------:R-:W0:Y:S03]  /*05b0*/  @!P1 LDC.64 R18, c[0x0][0x390] ;  /* 0x0000e400ff129b82 */ /* 0x000e260000000a00 */
[----:B------:R3:W-:Y:S04]  /*05c0*/  @!P2 STG.E desc[UR4][R16.64], R25 ;  /* 0x000000191000a986 */ /* 0x0007e8000c101904 */
[----:B------:R-:W2:Y:S04]  /*05d0*/  @!P1 LDG.E R14, desc[UR4][R14.64] ;  /* 0x000000040e0e9981 */ /* 0x000ea8000c1e1900 */
[----:B------:R-:W2:Y:S01]  /*05e0*/  @!P1 LDG.E R13, desc[UR4][R12.64] ;  /* 0x000000040c0d9981 */ /* 0x000ea2000c1e1900 */
[----:B------:R-:W-:-:S02]  /*05f0*/  VIADD R4, R4, 0x4 ;  /* 0x0000000404047836 */ /* 0x000fc40000000000 */
[----:B0-----:R-:W-:Y:S01]  /*0600*/  @!P1 IMAD.WIDE R18, R6, 0x4, R18 ;  /* 0x0000000406129825 */ /* 0x001fe200078e0212 */
[C---:B------:R-:W-:Y:S02]  /*0610*/  LEA R7, R0.reuse, R7, 0x2 ;  /* 0x0000000700077211 */ /* 0x040fe400078e10ff */
[C---:B------:R-:W-:Y:S01]  /*0620*/  LEA R9, R0.reuse, R9, 0x2 ;  /* 0x0000000900097211 */ /* 0x040fe200078e10ff */
[C---:B------:R-:W-:Y:S01]  /*0630*/  IMAD R11, R0.reuse, 0x4, R11 ;  /* 0x00000004000b7824 */ /* 0x040fe200078e020b */
[----:B------:R-:W-:Y:S01]  /*0640*/  LEA R5, R0, R5, 0x2 ;  /* 0x0000000500057211 */ /* 0x000fe200078e10ff */
[----:B--2---:R-:W-:-:S05]  /*0650*/  @!P1 FADD R21, R14, R13 ;  /* 0x0000000d0e159221 */ /* 0x004fca0000000000 */
[----:B------:R3:W-:Y:S01]  /*0660*/  @!P1 STG.E desc[UR4][R18.64], R21 ;  /* 0x0000001512009986 */ /* 0x0007e2000c101904 */
[----:B------:R-:W-:-:S13]  /*0670*/  ISETP.NE.AND P1, PT, R4, RZ, PT ;  /* 0x000000ff0400720c */ /* 0x000fda0003f25270 */
[----:B---3--:R-:W-:Y:S05]  /*0680*/  @P1 BRA `(.L_x_1) ;  /* 0xfffffffc00241947 */ /* 0x008fea000383ffff */
.L_x_0:
[----:B0-----:R-:W-:Y:S05]  /*0690*/  @!P0 EXIT ;  /* 0x000000000000894d */ /* 0x001fea0003800000 */
[----:B------:R-:W-:Y:S01]  /*06a0*/  IMAD R7, R0, R3, RZ ;  /* 0x0000000300077224 */ /* 0x000fe200078e02ff */
[----:B------:R-:W-:Y:S01]  /*06b0*/  IADD3 R10, PT, PT, -R2, RZ, RZ ;  /* 0x000000ff020a7210 */ /* 0x000fe20007ffe1ff */
[----:B------:R-:W0:Y:S06]  /*06c0*/  LDCU UR6, c[0x0][0x398] ;  /* 0x00007300ff0677ac */ /* 0x000e2c0008000800 */
.L_x_2:
[----:B------:R-:W1:Y:S01]  /*06d0*/  LDC.64 R2, c[0x0][0x380] ;  /* 0x0000e000ff027b82 */ /* 0x000e620000000a00 */
[----:B------:R-:W-:-:S05]  /*06e0*/  IMAD.IADD R6, R7, 0x1, R6 ;  /* 0x0000000107067824 */ /* 0x000fca00078e0206 */
[C---:B0-----:R-:W-:Y:S02]  /*06f0*/  ISETP.GE.AND P0, PT, R6.reuse, UR6, PT ;  /* 0x0000000606007c0c */ /* 0x041fe4000bf06270 */
[----:B------:R-:W0:Y:S11]  /*0700*/  LDC.64 R4, c[0x0][0x388] ;  /* 0x0000e200ff047b82 */ /* 0x000e360000000a00 */
[----:B------:R-:W2:Y:S01]  /*0710*/  @!P0 LDC.64 R8, c[0x0][0x390] ;  /* 0x0000e400ff088b82 */ /* 0x000ea20000000a00 */
[----:B-1----:R-:W-:-:S06]  /*0720*/  @!P0 IMAD.WIDE R2, R6, 0x4, R2 ;  /* 0x0000000406028825 */ /* 0x002fcc00078e0202 */
[----:B------:R-:W3:Y:S01]  /*0730*/  @!P0 LDG.E R2, desc[UR4][R2.64] ;  /* 0x0000000402028981 */ /* 0x000ee2000c1e1900 */
[----:B0-----:R-:W-:-:S06]  /*0740*/  @!P0 IMAD.WIDE R4, R6, 0x4, R4 ;  /* 0x0000000406048825 */ /* 0x001fcc00078e0204 */
[----:B------:R-:W3:Y:S01]  /*0750*/  @!P0 LDG.E R5, desc[UR4][R4.64] ;  /* 0x0000000404058981 */ /* 0x000ee2000c1e1900 */
[----:B------:R-:W-:Y:S01]  /*0760*/  IADD3 R10, PT, PT, R10, 0x1, RZ ;  /* 0x000000010a0a7810 */ /* 0x000fe20007ffe0ff */
[----:B--2---:R-:W-:Y:S01]  /*0770*/  @!P0 IMAD.WIDE R8, R6, 0x4, R8 ;  /* 0x0000000406088825 */ /* 0x004fe200078e0208 */
[----:B------:R-:W-:-:S03]  /*0780*/  IADD3 R7, PT, PT, R0, R7, RZ ;  /* 0x0000000700077210 */ /* 0x000fc60007ffe0ff */
[----:B---3--:R-:W-:-:S05]  /*0790*/  @!P0 FADD R11, R2, R5 ;  /* 0x00000005020b8221 */ /* 0x008fca0000000000 */
[----:B------:R1:W-:Y:S01]  /*07a0*/  @!P0 STG.E desc[UR4][R8.64], R11 ;  /* 0x0000000b08008986 */ /* 0x0003e2000c101904 */
[----:B------:R-:W-:-:S13]  /*07b0*/  ISETP.NE.AND P0, PT, R10, RZ, PT ;  /* 0x000000ff0a00720c */ /* 0x000fda0003f05270 */
[----:B-1----:R-:W-:Y:S05]  /*07c0*/  @P0 BRA `(.L_x_2) ;  /* 0xfffffffc00c00947 */ /* 0x002fea000383ffff */
[----:B------:R-:W-:Y:S05]  /*07d0*/  EXIT ;  /* 0x000000000000794d */ /* 0x000fea0003800000 */
.L_x_3:
[----:B------:R-:W-:-:S00]  /*07e0*/  BRA `(.L_x_3) ;  /* 0xfffffffc00fc7947 */ /* 0x000fc0000383ffff */
[----:B------:R-:W-:-:S00]  /*07f0*/  NOP ;  /* 0x0000000000007918 */ /* 0x000fc00000000000 */
        /* <DEDUP_REMOVED lines=8> */
.L_x_4:


//--------------------- .nv.shared.reserved.0     --------------------------
	.section	.nv.shared.reserved.0,"aw",@nobits
	.weak		__nv_reservedSMEM_offset_0_alias
	.size		__nv_reservedSMEM_offset_0_alias, 0, 64
	.other		__nv_reservedSMEM_offset_0_alias,@"STO_CUDA_RESERVED_SHARED STV_DEFAULT"
__nv_reservedSMEM_offset_0_alias:
	.zero		0
	.zero		64


//--------------------- .nv.constant0._Z13sumArrayOnGPUPfS_S_i --------------------------
	.section	.nv.constant0._Z13sumArrayOnGPUPfS_S_i,"a",@progbits
	.sectionflags	@""
	.align	4
.nv.constant0._Z13sumArrayOnGPUPfS_S_i:
	.zero		924


//--------------------- SYMBOLS --------------------------

	.type		.nv.reservedSmem.offset0,@object
	.size		.nv.reservedSmem.offset0,0x4
